	.headerflags	@"EF_CUDA_TEXMODE_UNIFIED EF_CUDA_64BIT_ADDRESS EF_CUDA_SM89 EF_CUDA_VIRTUAL_SM(EF_CUDA_SM89)"
	.elftype	@"ET_EXEC"


//--------------------- .nv.info                  --------------------------
	.section	.nv.info,"",@"SHT_CUDA_INFO"
	.align	4


	//----- nvinfo : EIATTR_REGCOUNT
	.align		4
        /*0000*/ 	.byte	0x04, 0x2f
        /*0002*/ 	.short	(.L_1 - .L_0)
	.align		4
.L_0:
        /*0004*/ 	.word	index@(triton__0d1d2d3d4d5de6)
        /*0008*/ 	.word	0x00000028


	//----- nvinfo : EIATTR_MAX_STACK_SIZE
	.align		4
.L_1:
        /*000c*/ 	.byte	0x04, 0x23
        /*000e*/ 	.short	(.L_3 - .L_2)
	.align		4
.L_2:
        /*0010*/ 	.word	index@(triton__0d1d2d3d4d5de6)
        /*0014*/ 	.word	0x00000000


	//----- nvinfo : EIATTR_MIN_STACK_SIZE
	.align		4
.L_3:
        /*0018*/ 	.byte	0x04, 0x12
        /*001a*/ 	.short	(.L_5 - .L_4)
	.align		4
.L_4:
        /*001c*/ 	.word	index@(triton__0d1d2d3d4d5de6)
        /*0020*/ 	.word	0x00000000


	//----- nvinfo : EIATTR_FRAME_SIZE
	.align		4
.L_5:
        /*0024*/ 	.byte	0x04, 0x11
        /*0026*/ 	.short	(.L_7 - .L_6)
	.align		4
.L_6:
        /*0028*/ 	.word	index@(triton__0d1d2d3d4d5de6)
        /*002c*/ 	.word	0x00000000
.L_7:


//--------------------- .nv.info.triton__0d1d2d3d4d5de6 --------------------------
	.section	.nv.info.triton__0d1d2d3d4d5de6,"",@"SHT_CUDA_INFO"
	.align	4


	//----- nvinfo : EIATTR_CUDA_API_VERSION
	.align		4
        /*0000*/ 	.byte	0x04, 0x37
        /*0002*/ 	.short	(.L_9 - .L_8)
.L_8:
        /*0004*/ 	.word	0x0000007b


	//----- nvinfo : EIATTR_PARAM_CBANK
	.align		4
.L_9:
        /*0008*/ 	.byte	0x04, 0x0a
        /*000a*/ 	.short	(.L_11 - .L_10)
	.align		4
.L_10:
        /*000c*/ 	.word	index@(.nv.constant0.triton__0d1d2d3d4d5de6)
        /*0010*/ 	.short	0x0160
        /*0012*/ 	.short	0x0030


	//----- nvinfo : EIATTR_CBANK_PARAM_SIZE
	.align		4
.L_11:
        /*0014*/ 	.byte	0x03, 0x19
        /*0016*/ 	.short	0x0030


	//----- nvinfo : EIATTR_KPARAM_INFO
	.align		4
        /*0018*/ 	.byte	0x04, 0x17
        /*001a*/ 	.short	(.L_13 - .L_12)
.L_12:
        /*001c*/ 	.word	0x00000000
        /*0020*/ 	.short	0x0006
        /*0022*/ 	.short	0x002c
        /*0024*/ 	.byte	0x00, 0xf0, 0x11, 0x00


	//----- nvinfo : EIATTR_KPARAM_INFO
	.align		4
.L_13:
        /*0028*/ 	.byte	0x04, 0x17
        /*002a*/ 	.short	(.L_15 - .L_14)
.L_14:
        /*002c*/ 	.word	0x00000000
        /*0030*/ 	.short	0x0005
        /*0032*/ 	.short	0x0028
        /*0034*/ 	.byte	0x00, 0xf0, 0x11, 0x00


	//----- nvinfo : EIATTR_KPARAM_INFO
	.align		4
.L_15:
        /*0038*/ 	.byte	0x04, 0x17
        /*003a*/ 	.short	(.L_17 - .L_16)
.L_16:
        /*003c*/ 	.word	0x00000000
        /*0040*/ 	.short	0x0004
        /*0042*/ 	.short	0x0020
        /*0044*/ 	.byte	0x00, 0xf0, 0x21, 0x00


	//----- nvinfo : EIATTR_KPARAM_INFO
	.align		4
.L_17:
        /*0048*/ 	.byte	0x04, 0x17
        /*004a*/ 	.short	(.L_19 - .L_18)
.L_18:
        /*004c*/ 	.word	0x00000000
        /*0050*/ 	.short	0x0003
        /*0052*/ 	.short	0x0018
        /*0054*/ 	.byte	0x00, 0xf0, 0x21, 0x00


	//----- nvinfo : EIATTR_KPARAM_INFO
	.align		4
.L_19:
        /*0058*/ 	.byte	0x04, 0x17
        /*005a*/ 	.short	(.L_21 - .L_20)
.L_20:
        /*005c*/ 	.word	0x00000000
        /*0060*/ 	.short	0x0002
        /*0062*/ 	.short	0x0010
        /*0064*/ 	.byte	0x00, 0xf0, 0x21, 0x00


	//----- nvinfo : EIATTR_KPARAM_INFO
	.align		4
.L_21:
        /*0068*/ 	.byte	0x04, 0x17
        /*006a*/ 	.short	(.L_23 - .L_22)
.L_22:
        /*006c*/ 	.word	0x00000000
        /*0070*/ 	.short	0x0001
        /*0072*/ 	.short	0x0008
        /*0074*/ 	.byte	0x00, 0xf0, 0x21, 0x00


	//----- nvinfo : EIATTR_KPARAM_INFO
	.align		4
.L_23:
        /*0078*/ 	.byte	0x04, 0x17
        /*007a*/ 	.short	(.L_25 - .L_24)
.L_24:
        /*007c*/ 	.word	0x00000000
        /*0080*/ 	.short	0x0000
        /*0082*/ 	.short	0x0000
        /*0084*/ 	.byte	0x00, 0xf0, 0x21, 0x00


	//----- nvinfo : EIATTR_MAXREG_COUNT
	.align		4
.L_25:
        /*0088*/ 	.byte	0x03, 0x1b
        /*008a*/ 	.short	0x00ff


	//----- nvinfo : EIATTR_EXIT_INSTR_OFFSETS
	.align		4
        /*008c*/ 	.byte	0x04, 0x1c
        /*008e*/ 	.short	(.L_27 - .L_26)


	//   ....[0]....
.L_26:
        /*0090*/ 	.word	0x00000ea0


	//   ....[1]....
        /*0094*/ 	.word	0x00000ec0


	//----- nvinfo : EIATTR_CTAIDZ_USED
	.align		4
.L_27:
        /*0098*/ 	.byte	0x01, 0x04
	.zero		2


	//----- nvinfo : EIATTR_MAX_THREADS
	.align		4
        /*009c*/ 	.byte	0x04, 0x05
        /*009e*/ 	.short	(.L_29 - .L_28)
.L_28:
        /*00a0*/ 	.word	0x00000100
        /*00a4*/ 	.word	0x00000001
        /*00a8*/ 	.word	0x00000001
.L_29:


//--------------------- .nv.rel.action            --------------------------
	.section	.nv.rel.action,"",@"SHT_CUDA_RELOCINFO"
	.align	8
	.sectionentsize	8
        /*0000*/ 	.byte	0x73, 0x00, 0x00, 0x00, 0x00, 0x00, 0x00, 0x00, 0x00, 0x00, 0x00, 0x11, 0x25, 0x00, 0x05, 0x36


//--------------------- .nv.constant0.triton__0d1d2d3d4d5de6 --------------------------
	.section	.nv.constant0.triton__0d1d2d3d4d5de6,"a",@progbits
	.align	4
.nv.constant0.triton__0d1d2d3d4d5de6:
	.zero		400


//--------------------- .text.triton__0d1d2d3d4d5de6 --------------------------
	.section	.text.triton__0d1d2d3d4d5de6,"ax",@progbits
	.sectionflags	@"SHF_BARRIERS=1"
	.sectioninfo	@"SHI_REGISTERS=40"
	.align	128
        .global         triton__0d1d2d3d4d5de6
        .type           triton__0d1d2d3d4d5de6,@function
        .size           triton__0d1d2d3d4d5de6,(.L_x_1 - triton__0d1d2d3d4d5de6)
        .other          triton__0d1d2d3d4d5de6,@"STO_CUDA_ENTRY STV_DEFAULT"
triton__0d1d2d3d4d5de6:
.text.triton__0d1d2d3d4d5de6:
[----:B------:R-:W-:-:S02]  /*0000*/  MOV R1, c[0x0][0x28] ;  /* 0x00000a0000017a02 */ /* 0x000fc40000000f00 */
[----:B------:R-:W0:Y:S01]  /*0010*/  S2R R0, SR_CTAID.Z ;  /* 0x0000000000007919 */ /* 0x000e220000002700 */
[----:B------:R-:W1:Y:S01]  /*0020*/  S2UR UR4, SR_CTAID.Y ;  /* 0x00000000000479c3 */ /* 0x000e620000002600 */
[----:B------:R-:W-:Y:S02]  /*0030*/  CS2R R6, SRZ ;  /* 0x0000000000067805 */ /* 0x000fe4000001ff00 */
[----:B------:R-:W2:Y:S04]  /*0040*/  S2R R24, SR_TID.X ;  /* 0x0000000000187919 */ /* 0x000ea80000002100 */
[----:B------:R-:W3:Y:S01]  /*0050*/  S2R R3, SR_CTAID.X ;  /* 0x0000000000037919 */ /* 0x000ee20000002500 */
[----:B0-----:R-:W-:Y:S02]  /*0060*/  IADD3 R0, R0, 0x1, RZ ;  /* 0x0000000100007810 */ /* 0x001fe40007ffe0ff */
[----:B--2---:R-:W-:-:S03]  /*0070*/  SHF.L.U32 R26, R24, 0x3, RZ ;  /* 0x00000003181a7819 */ /* 0x004fc600000006ff */
[----:B-1----:R-:W-:Y:S01]  /*0080*/  IMAD R0, R0, UR4, RZ ;  /* 0x0000000400007c24 */ /* 0x002fe2000f8e02ff */
[----:B------:R-:W-:Y:S01]  /*0090*/  SHF.R.U32.HI R27, RZ, 0x1, R24 ;  /* 0x00000001ff1b7819 */ /* 0x000fe20000011618 */
[----:B------:R-:W-:Y:S01]  /*00a0*/  CS2R R10, SRZ ;  /* 0x00000000000a7805 */ /* 0x000fe2000001ff00 */
[----:B------:R-:W-:Y:S01]  /*00b0*/  LOP3.LUT R26, R26, 0x8, RZ, 0xc0, !PT ;  /* 0x000000081a1a7812 */ /* 0x000fe200078ec0ff */
[----:B------:R-:W-:Y:S01]  /*00c0*/  ULDC.64 UR4, c[0x0][0x118] ;  /* 0x0000460000047ab9 */ /* 0x000fe20000000a00 */
[----:B------:R-:W-:Y:S02]  /*00d0*/  SHF.L.U32 R25, R0, 0x4, RZ ;  /* 0x0000000400197819 */ /* 0x000fe400000006ff */
[----:B------:R-:W-:Y:S02]  /*00e0*/  SGXT.U32 R27, R27, 0x7 ;  /* 0x000000071b1b781a */ /* 0x000fe40000000000 */
[----:B------:R-:W-:Y:S02]  /*00f0*/  LOP3.LUT R2, R25, R26, RZ, 0xfc, !PT ;  /* 0x0000001a19027212 */ /* 0x000fe400078efcff */
[----:B------:R-:W-:-:S02]  /*0100*/  MOV R0, 0x2 ;  /* 0x0000000200007802 */ /* 0x000fc40000000f00 */
[C---:B------:R-:W-:Y:S01]  /*0110*/  ISETP.GE.AND P0, PT, R2.reuse, 0x1b80, PT ;  /* 0x00001b800200780c */ /* 0x040fe20003f06270 */
[----:B------:R-:W-:-:S05]  /*0120*/  IMAD.HI R4, R2, 0x66666667, RZ ;  /* 0x6666666702047827 */ /* 0x000fca00078e02ff */
[----:B------:R-:W-:-:S04]  /*0130*/  SHF.R.U32.HI R5, RZ, 0x1f, R4 ;  /* 0x0000001fff057819 */ /* 0x000fc80000011604 */
[----:B------:R-:W-:Y:S02]  /*0140*/  LEA.HI.SX32 R9, R4, R5, 0x19 ;  /* 0x0000000504097211 */ /* 0x000fe400078fcaff */
[----:B------:R-:W-:-:S03]  /*0150*/  CS2R R4, SRZ ;  /* 0x0000000000047805 */ /* 0x000fc6000001ff00 */
[----:B------:R-:W-:Y:S01]  /*0160*/  IMAD R8, R9, -0x140, R2 ;  /* 0xfffffec009087824 */ /* 0x000fe200078e0202 */
[----:B---3--:R-:W-:-:S03]  /*0170*/  PRMT R2, R27, 0x6540, R3 ;  /* 0x000065401b027816 */ /* 0x008fc60000000003 */
[----:B------:R-:W-:Y:S01]  /*0180*/  IMAD R19, R9, 0xd2f00, R8 ;  /* 0x000d2f0009137824 */ /* 0x000fe200078e0208 */
[----:B------:R-:W-:Y:S01]  /*0190*/  ISETP.LT.AND P1, PT, R2, 0xa8c, !P0 ;  /* 0x00000a8c0200780c */ /* 0x000fe20004721270 */
[----:B------:R-:W-:-:S04]  /*01a0*/  IMAD.WIDE R16, R8, R0, c[0x0][0x168] ;  /* 0x00005a0008107625 */ /* 0x000fc800078e0200 */
[----:B------:R-:W-:Y:S01]  /*01b0*/  IMAD R23, R2, 0x140, R19 ;  /* 0x0000014002177824 */ /* 0x000fe200078e0213 */
[----:B------:R-:W-:Y:S01]  /*01c0*/  CS2R R8, SRZ ;  /* 0x0000000000087805 */ /* 0x000fe2000001ff00 */
[----:B------:R-:W-:Y:S01]  /*01d0*/  CS2R R12, SRZ ;  /* 0x00000000000c7805 */ /* 0x000fe2000001ff00 */
[----:B------:R-:W-:Y:S01]  /*01e0*/  CS2R R14, SRZ ;  /* 0x00000000000e7805 */ /* 0x000fe2000001ff00 */
[CC--:B------:R-:W-:Y:S01]  /*01f0*/  IMAD.WIDE R20, R23.reuse, R0.reuse, c[0x0][0x160] ;  /* 0x0000580017147625 */ /* 0x0c0fe200078e0200 */
[----:B------:R0:W2:Y:S03]  /*0200*/  @!P0 LDG.E.EL.128 R4, [R16.64] ;  /* 0x0000000410048981 */ /* 0x0000a6000c2e1d00 */
[----:B------:R-:W-:Y:S01]  /*0210*/  IMAD.WIDE R22, R23, R0, c[0x0][0x170] ;  /* 0x00005c0017167625 */ /* 0x000fe200078e0200 */
[----:B------:R1:W3:Y:S04]  /*0220*/  @P1 LDG.E.EL.128 R8, [R20.64] ;  /* 0x0000000414081981 */ /* 0x0002e8000c2e1d00 */
[----:B------:R4:W5:Y:S01]  /*0230*/  @P1 LDG.E.EL.128 R12, [R22.64] ;  /* 0x00000004160c1981 */ /* 0x000962000c2e1d00 */
[----:B------:R-:W-:Y:S01]  /*0240*/  SHF.L.U32 R2, R3, 0x8, RZ ;  /* 0x0000000803027819 */ /* 0x000fe200000006ff */
[----:B0-----:R-:W-:-:S03]  /*0250*/  CS2R R16, SRZ ;  /* 0x0000000000107805 */ /* 0x001fc6000001ff00 */
[----:B------:R-:W-:-:S04]  /*0260*/  LOP3.LUT R2, R2, 0x80, R27, 0xfe, !PT ;  /* 0x0000008002027812 */ /* 0x000fc800078efe1b */
[C---:B------:R-:W-:Y:S01]  /*0270*/  ISETP.LT.AND P0, PT, R2.reuse, 0xa8c, !P0 ;  /* 0x00000a8c0200780c */ /* 0x040fe20004701270 */
[----:B------:R-:W-:Y:S02]  /*0280*/  IMAD R31, R2, 0x140, R19 ;  /* 0x00000140021f7824 */ /* 0x000fe400078e0213 */
[----:B------:R-:W-:Y:S02]  /*0290*/  CS2R R18, SRZ ;  /* 0x0000000000127805 */ /* 0x000fe4000001ff00 */
[----:B------:R-:W-:-:S08]  /*02a0*/  IMAD.WIDE R28, R31, R0, c[0x0][0x160] ;  /* 0x000058001f1c7625 */ /* 0x000fd000078e0200 */
[----:B------:R0:W5:Y:S01]  /*02b0*/  @P0 LDG.E.EL.128 R16, [R28.64] ;  /* 0x000000041c100981 */ /* 0x000162000c2e1d00 */
[----:B-1----:R-:W-:Y:S01]  /*02c0*/  CS2R R20, SRZ ;  /* 0x0000000000147805 */ /* 0x002fe2000001ff00 */
[----:B----4-:R-:W-:Y:S01]  /*02d0*/  CS2R R22, SRZ ;  /* 0x0000000000167805 */ /* 0x010fe2000001ff00 */
[----:B------:R-:W-:-:S05]  /*02e0*/  IMAD.WIDE R30, R31, R0, c[0x0][0x170] ;  /* 0x00005c001f1e7625 */ /* 0x000fca00078e0200 */
[----:B------:R1:W4:Y:S01]  /*02f0*/  @P0 LDG.E.EL.128 R20, [R30.64] ;  /* 0x000000041e140981 */ /* 0x000322000c2e1d00 */
[--C-:B--2---:R-:W-:Y:S02]  /*0300*/  HADD2.F32 R2, -RZ, R4.reuse.H0_H0 ;  /* 0x20000004ff027230 */ /* 0x104fe40000004100 */
[----:B------:R-:W-:Y:S02]  /*0310*/  HADD2.F32 R4, -RZ, R4.H1_H1 ;  /* 0x30000004ff047230 */ /* 0x000fe40000004100 */
[--C-:B---3--:R-:W-:Y:S02]  /*0320*/  HADD2.F32 R33, -RZ, R8.reuse.H1_H1 ;  /* 0x30000008ff217230 */ /* 0x108fe40000004100 */
[----:B------:R-:W-:Y:S02]  /*0330*/  HADD2.F32 R37, -RZ, R8.H0_H0 ;  /* 0x20000008ff257230 */ /* 0x000fe40000004100 */
[--C-:B-----5:R-:W-:Y:S01]  /*0340*/  HADD2.F32 R35, -RZ, R12.reuse.H0_H0 ;  /* 0x2000000cff237230 */ /* 0x120fe20000004100 */
[----:B------:R-:W-:Y:S01]  /*0350*/  FADD R33, R4, R33 ;  /* 0x0000002104217221 */ /* 0x000fe20000000000 */
[----:B------:R-:W-:Y:S01]  /*0360*/  HADD2.F32 R12, -RZ, R12.H1_H1 ;  /* 0x3000000cff0c7230 */ /* 0x000fe20000004100 */
[----:B0-----:R-:W-:Y:S01]  /*0370*/  FADD R28, R2, R37 ;  /* 0x00000025021c7221 */ /* 0x001fe20000000000 */
[----:B------:R-:W-:-:S03]  /*0380*/  HADD2.F32 R8, -RZ, R5.H0_H0 ;  /* 0x20000005ff087230 */ /* 0x000fc60000004100 */
[----:B------:R-:W-:Y:S01]  /*0390*/  FFMA R12, R12, 0.125, R33 ;  /* 0x3e0000000c0c7823 */ /* 0x000fe20000000021 */
[--C-:B------:R-:W-:Y:S01]  /*03a0*/  HADD2.F32 R33, -RZ, R9.reuse.H0_H0 ;  /* 0x20000009ff217230 */ /* 0x100fe20000004100 */
[----:B------:R-:W-:Y:S01]  /*03b0*/  FFMA R28, R35, 0.125, R28 ;  /* 0x3e000000231c7823 */ /* 0x000fe2000000001c */
[----:B------:R-:W-:Y:S02]  /*03c0*/  HADD2.F32 R32, -RZ, R9.H1_H1 ;  /* 0x30000009ff207230 */ /* 0x000fe40000004100 */
[----:B------:R-:W-:Y:S02]  /*03d0*/  HADD2.F32 R9, -RZ, R6.H0_H0 ;  /* 0x20000006ff097230 */ /* 0x000fe40000004100 */
[----:B------:R-:W-:Y:S02]  /*03e0*/  HADD2.F32 R36, -RZ, R10.H0_H0 ;  /* 0x2000000aff247230 */ /* 0x000fe40000004100 */
[--C-:B------:R-:W-:Y:S02]  /*03f0*/  HADD2.F32 R34, -RZ, R13.reuse.H0_H0 ;  /* 0x2000000dff227230 */ /* 0x100fe40000004100 */
[----:B------:R-:W-:Y:S01]  /*0400*/  HADD2.F32 R29, -RZ, R13.H1_H1 ;  /* 0x3000000dff1d7230 */ /* 0x000fe20000004100 */
[----:B------:R-:W-:Y:S01]  /*0410*/  FADD R13, R8, R33 ;  /* 0x00000021080d7221 */ /* 0x000fe20000000000 */
[----:B------:R-:W-:Y:S01]  /*0420*/  HADD2.F32 R33, -RZ, R14.H0_H0 ;  /* 0x2000000eff217230 */ /* 0x000fe20000004100 */
[----:B-1----:R-:W-:Y:S01]  /*0430*/  FADD R30, R9, R36 ;  /* 0x00000024091e7221 */ /* 0x002fe20000000000 */
[----:B------:R-:W-:-:S02]  /*0440*/  HADD2.F32 R5, -RZ, R5.H1_H1 ;  /* 0x30000005ff057230 */ /* 0x000fc40000004100 */
[----:B------:R-:W-:Y:S01]  /*0450*/  HADD2.F32 R6, -RZ, R6.H1_H1 ;  /* 0x30000006ff067230 */ /* 0x000fe20000004100 */
[----:B------:R-:W-:Y:S01]  /*0460*/  FFMA R30, R33, 0.125, R30 ;  /* 0x3e000000211e7823 */ /* 0x000fe2000000001e */
[----:B------:R-:W-:Y:S01]  /*0470*/  HADD2.F32 R31, -RZ, R10.H1_H1 ;  /* 0x3000000aff1f7230 */ /* 0x000fe20000004100 */
[----:B------:R-:W-:Y:S01]  /*0480*/  FADD R32, R5, R32 ;  /* 0x0000002005207221 */ /* 0x000fe20000000000 */
[----:B------:R-:W-:Y:S02]  /*0490*/  HADD2.F32 R10, -RZ, R7.H0_H0 ;  /* 0x20000007ff0a7230 */ /* 0x000fe40000004100 */
[----:B------:R-:W-:Y:S01]  /*04a0*/  HADD2.F32 R33, -RZ, R11.H0_H0 ;  /* 0x2000000bff217230 */ /* 0x000fe20000004100 */
[----:B------:R-:W-:Y:S01]  /*04b0*/  FFMA R29, R29, 0.125, R32 ;  /* 0x3e0000001d1d7823 */ /* 0x000fe20000000020 */
[----:B------:R-:W-:Y:S01]  /*04c0*/  HADD2.F32 R14, -RZ, R14.H1_H1 ;  /* 0x3000000eff0e7230 */ /* 0x000fe20000004100 */
[----:B------:R-:W-:Y:S01]  /*04d0*/  FADD R31, R6, R31 ;  /* 0x0000001f061f7221 */ /* 0x000fe20000000000 */
[----:B------:R-:W-:Y:S01]  /*04e0*/  SHF.L.U32 R36, R24, 0x2, RZ ;  /* 0x0000000218247819 */ /* 0x000fe200000006ff */
[----:B------:R-:W-:Y:S01]  /*04f0*/  FADD R32, R10, R33 ;  /* 0x000000210a207221 */ /* 0x000fe20000000000 */
[----:B------:R-:W-:Y:S01]  /*0500*/  LOP3.LUT R33, R27, 0x80, RZ, 0xfc, !PT ;  /* 0x000000801b217812 */ /* 0x000fe200078efcff */
[----:B------:R-:W-:Y:S01]  /*0510*/  FFMA R14, R14, 0.125, R31 ;  /* 0x3e0000000e0e7823 */ /* 0x000fe2000000001f */
[----:B------:R-:W-:Y:S01]  /*0520*/  IMAD R31, R26, 0x101, R27 ;  /* 0x000001011a1f7824 */ /* 0x000fe200078e021b */
[----:B------:R-:W-:-:S02]  /*0530*/  LOP3.LUT R36, R36, 0xfc, RZ, 0xc0, !PT ;  /* 0x000000fc24247812 */ /* 0x000fc400078ec0ff */
[----:B------:R-:W-:Y:S01]  /*0540*/  SHF.R.U32.HI R27, RZ, 0x6, R24 ;  /* 0x00000006ff1b7819 */ /* 0x000fe20000011618 */
[----:B------:R-:W-:Y:S02]  /*0550*/  IMAD R33, R26, 0x101, R33 ;  /* 0x000001011a217824 */ /* 0x000fe400078e0221 */
[----:B------:R-:W-:Y:S02]  /*0560*/  HADD2.F32 R7, -RZ, R7.H1_H1 ;  /* 0x30000007ff077230 */ /* 0x000fe40000004100 */
[----:B------:R-:W-:Y:S01]  /*0570*/  HADD2.F32 R26, -RZ, R11.H1_H1 ;  /* 0x3000000bff1a7230 */ /* 0x000fe20000004100 */
[----:B------:R-:W-:Y:S01]  /*0580*/  PRMT R3, R36, 0x6540, R3 ;  /* 0x0000654024037816 */ /* 0x000fe20000000003 */
[--C-:B------:R-:W-:Y:S02]  /*0590*/  HADD2.F32 R35, -RZ, R15.reuse.H0_H0 ;  /* 0x2000000fff237230 */ /* 0x100fe40000004100 */
[----:B------:R-:W-:Y:S01]  /*05a0*/  HADD2.F32 R24, -RZ, R15.H1_H1 ;  /* 0x3000000fff187230 */ /* 0x000fe20000004100 */
[----:B------:R-:W-:Y:S01]  /*05b0*/  SGXT.U32 R15, R27, 0x2 ;  /* 0x000000021b0f781a */ /* 0x000fe20000000000 */
[----:B------:R-:W-:Y:S01]  /*05c0*/  FADD R11, R7, R26 ;  /* 0x0000001a070b7221 */ /* 0x000fe20000000000 */
[----:B------:R-:W-:-:S02]  /*05d0*/  ISETP.GE.AND P0, PT, R3, 0xa8c, PT ;  /* 0x00000a8c0300780c */ /* 0x000fc40003f06270 */
[----:B------:R-:W-:Y:S01]  /*05e0*/  LOP3.LUT R26, R25, R15, RZ, 0xfc, !PT ;  /* 0x0000000f191a7212 */ /* 0x000fe200078efcff */
[----:B------:R-:W-:-:S03]  /*05f0*/  FFMA R24, R24, 0.125, R11 ;  /* 0x3e00000018187823 */ /* 0x000fc6000000000b */
[C---:B------:R-:W-:Y:S01]  /*0600*/  ISETP.LT.AND P1, PT, R26.reuse, 0x1b80, !P0 ;  /* 0x00001b801a00780c */ /* 0x040fe20004721270 */
[----:B------:R-:W-:Y:S01]  /*0610*/  IMAD R11, R26, 0xa8c, R3 ;  /* 0x00000a8c1a0b7824 */ /* 0x000fe200078e0203 */
[----:B------:R-:W-:Y:S01]  /*0620*/  LOP3.LUT R37, R25, 0x4, R15, 0xfe, !PT ;  /* 0x0000000419257812 */ /* 0x000fe200078efe0f */
[----:B------:R-:W-:Y:S01]  /*0630*/  FFMA R13, R34, 0.125, R13 ;  /* 0x3e000000220d7823 */ /* 0x000fe2000000000d */
[----:B------:R-:W-:Y:S01]  /*0640*/  FFMA R32, R35, 0.125, R32 ;  /* 0x3e00000023207823 */ /* 0x000fe20000000020 */
[----:B------:R-:W-:Y:S01]  /*0650*/  CS2R R26, SRZ ;  /* 0x00000000001a7805 */ /* 0x000fe2000001ff00 */
[----:B------:R-:W-:Y:S01]  /*0660*/  IMAD.WIDE R34, R11, R0, c[0x0][0x178] ;  /* 0x00005e000b227625 */ /* 0x000fe200078e0200 */
[C---:B------:R-:W-:Y:S01]  /*0670*/  ISETP.LT.AND P2, PT, R37.reuse, 0x1b80, !P0 ;  /* 0x00001b802500780c */ /* 0x040fe20004741270 */
[----:B------:R0:W-:Y:S02]  /*0680*/  STS [R31.X4+0x404], R12 ;  /* 0x0004040c1f007388 */ /* 0x0001e40000004800 */
[----:B------:R-:W-:-:S03]  /*0690*/  IMAD R37, R37, 0xa8c, R3 ;  /* 0x00000a8c25257824 */ /* 0x000fc600078e0203 */
[----:B------:R1:W2:Y:S01]  /*06a0*/  @P1 LDG.E.EL.64 R26, [R34.64] ;  /* 0x00000004221a1981 */ /* 0x0002a2000c2e1b00 */
[----:B0-----:R-:W-:-:S03]  /*06b0*/  LOP3.LUT R12, R25, 0x8, R15, 0xfe, !PT ;  /* 0x00000008190c7812 */ /* 0x001fc600078efe0f */
[----:B------:R-:W-:Y:S01]  /*06c0*/  STS [R31.X4], R28 ;  /* 0x0000001c1f007388 */ /* 0x000fe20000004800 */
[----:B------:R-:W-:Y:S02]  /*06d0*/  LOP3.LUT R25, R25, 0xc, R15, 0xfe, !PT ;  /* 0x0000000c19197812 */ /* 0x000fe400078efe0f */
[C---:B------:R-:W-:Y:S01]  /*06e0*/  ISETP.LT.AND P3, PT, R12.reuse, 0x1b80, !P0 ;  /* 0x00001b800c00780c */ /* 0x040fe20004761270 */
[----:B------:R0:W-:Y:S01]  /*06f0*/  STS [R31.X4+0xc0c], R29 ;  /* 0x000c0c1d1f007388 */ /* 0x0001e20000004800 */
[----:B-1----:R-:W-:Y:S01]  /*0700*/  CS2R R34, SRZ ;  /* 0x0000000000227805 */ /* 0x002fe2000001ff00 */
[----:B------:R-:W-:Y:S01]  /*0710*/  IMAD R36, R15, 0x101, R36 ;  /* 0x000001010f247824 */ /* 0x000fe200078e0224 */
[C---:B------:R-:W-:Y:S01]  /*0720*/  ISETP.LT.AND P0, PT, R25.reuse, 0x1b80, !P0 ;  /* 0x00001b801900780c */ /* 0x040fe20004701270 */
[--C-:B------:R-:W-:Y:S01]  /*0730*/  IMAD R15, R12, 0xa8c, R3.reuse ;  /* 0x00000a8c0c0f7824 */ /* 0x100fe200078e0203 */
[----:B------:R1:W-:Y:S01]  /*0740*/  STS [R31.X4+0x808], R13 ;  /* 0x0008080d1f007388 */ /* 0x0003e20000004800 */
[----:B------:R-:W-:-:S02]  /*0750*/  IMAD R25, R25, 0xa8c, R3 ;  /* 0x00000a8c19197824 */ /* 0x000fc400078e0203 */
[----:B0-----:R-:W-:-:S04]  /*0760*/  IMAD.WIDE R28, R37, R0, c[0x0][0x178] ;  /* 0x00005e00251c7625 */ /* 0x001fc800078e0200 */
[----:B------:R-:W-:Y:S01]  /*0770*/  HADD2.F32 R3, -RZ, R16.H0_H0 ;  /* 0x20000010ff037230 */ /* 0x000fe20000004100 */
[----:B------:R0:W3:Y:S01]  /*0780*/  @P2 LDG.E.EL.64 R34, [R28.64] ;  /* 0x000000041c222981 */ /* 0x0000e2000c2e1b00 */
[----:B-1----:R-:W-:-:S03]  /*0790*/  CS2R R12, SRZ ;  /* 0x00000000000c7805 */ /* 0x002fc6000001ff00 */
[----:B------:R1:W-:Y:S01]  /*07a0*/  STS [R31.X4+0x1010], R30 ;  /* 0x0010101e1f007388 */ /* 0x0003e20000004800 */
[----:B0-----:R-:W-:Y:S01]  /*07b0*/  IMAD.WIDE R28, R15, R0, c[0x0][0x178] ;  /* 0x00005e000f1c7625 */ /* 0x001fe200078e0200 */
[----:B-1----:R-:W-:-:S04]  /*07c0*/  FADD R30, R3, R2 ;  /* 0x00000002031e7221 */ /* 0x002fc80000000000 */
[----:B------:R0:W5:Y:S01]  /*07d0*/  @P3 LDG.E.EL.64 R12, [R28.64] ;  /* 0x000000041c0c3981 */ /* 0x000162000c2e1b00 */
[----:B------:R-:W-:Y:S01]  /*07e0*/  CS2R R2, SRZ ;  /* 0x0000000000027805 */ /* 0x000fe2000001ff00 */
[----:B0-----:R-:W-:-:S05]  /*07f0*/  IMAD.WIDE R28, R25, R0, c[0x0][0x178] ;  /* 0x00005e00191c7625 */ /* 0x001fca00078e0200 */
[----:B------:R0:W5:Y:S01]  /*0800*/  @P0 LDG.E.EL.64 R2, [R28.64] ;  /* 0x000000041c020981 */ /* 0x000162000c2e1b00 */
[----:B------:R-:W-:-:S03]  /*0810*/  HADD2.F32 R16, -RZ, R16.H1_H1 ;  /* 0x30000010ff107230 */ /* 0x000fc60000004100 */
[----:B------:R1:W-:Y:S02]  /*0820*/  STS [R31.X4+0x1414], R14 ;  /* 0x0014140e1f007388 */ /* 0x0003e40000004800 */
[----:B------:R-:W-:Y:S01]  /*0830*/  FADD R4, R4, R16 ;  /* 0x0000001004047221 */ /* 0x000fe20000000000 */
[----:B------:R-:W-:Y:S02]  /*0840*/  HADD2.F32 R16, -RZ, R18.H0_H0 ;  /* 0x20000012ff107230 */ /* 0x000fe40000004100 */
[----:B-1----:R-:W-:-:S05]  /*0850*/  HADD2.F32 R14, -RZ, R17.H0_H0 ;  /* 0x20000011ff0e7230 */ /* 0x002fca0000004100 */
[----:B------:R-:W-:Y:S01]  /*0860*/  FADD R8, R14, R8 ;  /* 0x000000080e087221 */ /* 0x000fe20000000000 */
[----:B------:R-:W-:Y:S01]  /*0870*/  HADD2.F32 R14, -RZ, R17.H1_H1 ;  /* 0x30000011ff0e7230 */ /* 0x000fe20000004100 */
[----:B------:R-:W-:Y:S01]  /*0880*/  FADD R9, R16, R9 ;  /* 0x0000000910097221 */ /* 0x000fe20000000000 */
[----:B------:R-:W-:-:S03]  /*0890*/  HADD2.F32 R16, -RZ, R19.H0_H0 ;  /* 0x20000013ff107230 */ /* 0x000fc60000004100 */
[----:B------:R-:W-:Y:S01]  /*08a0*/  FADD R5, R5, R14 ;  /* 0x0000000e05057221 */ /* 0x000fe20000000000 */
[----:B------:R-:W-:Y:S02]  /*08b0*/  HADD2.F32 R14, -RZ, R19.H1_H1 ;  /* 0x30000013ff0e7230 */ /* 0x000fe40000004100 */
[----:B------:R-:W-:Y:S02]  /*08c0*/  HADD2.F32 R17, -RZ, R18.H1_H1 ;  /* 0x30000012ff117230 */ /* 0x000fe40000004100 */
[----:B----4-:R-:W-:Y:S01]  /*08d0*/  HADD2.F32 R19, -RZ, R20.H0_H0 ;  /* 0x20000014ff137230 */ /* 0x010fe20000004100 */
[----:B------:R-:W-:Y:S01]  /*08e0*/  FADD R10, R16, R10 ;  /* 0x0000000a100a7221 */ /* 0x000fe20000000000 */
[----:B------:R-:W-:Y:S01]  /*08f0*/  FADD R7, R7, R14 ;  /* 0x0000000e07077221 */ /* 0x000fe20000000000 */
[----:B------:R-:W-:Y:S01]  /*0900*/  FADD R6, R6, R17 ;  /* 0x0000001106067221 */ /* 0x000fe20000000000 */
[----:B------:R-:W-:Y:S01]  /*0910*/  HADD2.F32 R16, -RZ, R21.H1_H1 ;  /* 0x30000015ff107230 */ /* 0x000fe20000004100 */
[----:B------:R-:W-:Y:S01]  /*0920*/  FFMA R30, R19, 0.125, R30 ;  /* 0x3e000000131e7823 */ /* 0x000fe2000000001e */
[----:B------:R-:W-:-:S02]  /*0930*/  HADD2.F32 R14, -RZ, R23.H1_H1 ;  /* 0x30000017ff0e7230 */ /* 0x000fc40000004100 */
[----:B------:R-:W-:Y:S02]  /*0940*/  HADD2.F32 R17, -RZ, R20.H1_H1 ;  /* 0x30000014ff117230 */ /* 0x000fe40000004100 */
[----:B------:R-:W-:Y:S02]  /*0950*/  HADD2.F32 R21, -RZ, R21.H0_H0 ;  /* 0x20000015ff157230 */ /* 0x000fe40000004100 */
[--C-:B------:R-:W-:Y:S02]  /*0960*/  HADD2.F32 R19, -RZ, R22.reuse.H1_H1 ;  /* 0x30000016ff137230 */ /* 0x100fe40000004100 */
[----:B------:R-:W-:Y:S02]  /*0970*/  HADD2.F32 R18, -RZ, R22.H0_H0 ;  /* 0x20000016ff127230 */ /* 0x000fe40000004100 */
[----:B------:R-:W-:Y:S01]  /*0980*/  HADD2.F32 R23, -RZ, R23.H0_H0 ;  /* 0x20000017ff177230 */ /* 0x000fe20000004100 */
[----:B------:R-:W-:Y:S01]  /*0990*/  FFMA R4, R17, 0.125, R4 ;  /* 0x3e00000011047823 */ /* 0x000fe20000000004 */
[----:B------:R-:W-:Y:S01]  /*09a0*/  FFMA R8, R21, 0.125, R8 ;  /* 0x3e00000015087823 */ /* 0x000fe20000000008 */
[----:B------:R-:W-:Y:S01]  /*09b0*/  FFMA R16, R16, 0.125, R5 ;  /* 0x3e00000010107823 */ /* 0x000fe20000000005 */
[----:B------:R-:W-:Y:S01]  /*09c0*/  FFMA R18, R18, 0.125, R9 ;  /* 0x3e00000012127823 */ /* 0x000fe20000000009 */
[----:B------:R-:W-:Y:S01]  /*09d0*/  FFMA R6, R19, 0.125, R6 ;  /* 0x3e00000013067823 */ /* 0x000fe20000000006 */
[----:B------:R-:W-:Y:S01]  /*09e0*/  FFMA R10, R23, 0.125, R10 ;  /* 0x3e000000170a7823 */ /* 0x000fe2000000000a */
[----:B------:R-:W-:Y:S01]  /*09f0*/  FFMA R14, R14, 0.125, R7 ;  /* 0x3e0000000e0e7823 */ /* 0x000fe20000000007 */
[----:B------:R-:W-:Y:S04]  /*0a00*/  STS [R31.X4+0x1818], R32 ;  /* 0x001818201f007388 */ /* 0x000fe80000004800 */
        /* <DEDUP_REMOVED lines=9> */
[----:B------:R-:W-:Y:S06]  /*0aa0*/  BAR.SYNC 0x0 ;  /* 0x0000000000007b1d */ /* 0x000fec0000000000 */
[----:B------:R-:W1:Y:S04]  /*0ab0*/  LDS R9, [R36.X4] ;  /* 0x0000000024097984 */ /* 0x000e680000004800 */
[----:B------:R-:W4:Y:S04]  /*0ac0*/  LDS R23, [R36.X4+0xc] ;  /* 0x00000c0024177984 */ /* 0x000f280000004800 */
[----:B------:R-:W0:Y:S04]  /*0ad0*/  LDS R21, [R36.X4+0x8] ;  /* 0x0000080024157984 */ /* 0x000e280000004800 */
[----:B------:R-:W-:Y:S04]  /*0ae0*/  LDS R22, [R36.X4+0x1010] ;  /* 0x0010100024167984 */ /* 0x000fe80000004800 */
[----:B------:R-:W0:Y:S04]  /*0af0*/  LDS R20, [R36.X4+0x4] ;  /* 0x0000040024147984 */ /* 0x000e280000004800 */
        /* <DEDUP_REMOVED lines=8> */
[----:B------:R-:W-:Y:S04]  /*0b80*/  LDS R7, [R36.X4+0x3034] ;  /* 0x0030340024077984 */ /* 0x000fe80000004800 */
[----:B------:R-:W0:Y:S04]  /*0b90*/  LDS R6, [R36.X4+0x3038] ;  /* 0x0030380024067984 */ /* 0x000e280000004800 */
[----:B------:R-:W0:Y:S01]  /*0ba0*/  LDS R10, [R36.X4+0x303c] ;  /* 0x00303c00240a7984 */ /* 0x000e220000004800 */
[----:B--2---:R-:W-:-:S02]  /*0bb0*/  HADD2.F32 R24, -RZ, R26.H0_H0 ;  /* 0x2000001aff187230 */ /* 0x004fc40000004100 */
[----:B0-----:R-:W-:-:S03]  /*0bc0*/  HADD2.F32 R29, -RZ, R26.H1_H1 ;  /* 0x3000001aff1d7230 */ /* 0x001fc60000004100 */
[----:B-1----:R-:W-:Y:S01]  /*0bd0*/  FADD R9, R9, R24 ;  /* 0x0000001809097221 */ /* 0x002fe20000000000 */
[--C-:B------:R-:W-:Y:S02]  /*0be0*/  HADD2.F32 R24, -RZ, R27.reuse.H1_H1 ;  /* 0x3000001bff187230 */ /* 0x100fe40000004100 */
[----:B------:R-:W-:-:S03]  /*0bf0*/  HADD2.F32 R26, -RZ, R27.H0_H0 ;  /* 0x2000001bff1a7230 */ /* 0x000fc60000004100 */
[----:B----4-:R-:W-:Y:S02]  /*0c00*/  FADD R24, R23, R24 ;  /* 0x0000001817187221 */ /* 0x010fe40000000000 */
[----:B------:R-:W-:Y:S01]  /*0c10*/  FADD R21, R21, R26 ;  /* 0x0000001a15157221 */ /* 0x000fe20000000000 */
[----:B------:R-:W-:Y:S01]  /*0c20*/  FADD R20, R20, R29 ;  /* 0x0000001d14147221 */ /* 0x000fe20000000000 */
[--C-:B---3--:R-:W-:Y:S02]  /*0c30*/  HADD2.F32 R27, -RZ, R34.reuse.H0_H0 ;  /* 0x20000022ff1b7230 */ /* 0x108fe40000004100 */
[--C-:B------:R-:W-:Y:S02]  /*0c40*/  HADD2.F32 R23, -RZ, R35.reuse.H0_H0 ;  /* 0x20000023ff177230 */ /* 0x100fe40000004100 */
[----:B------:R-:W-:Y:S01]  /*0c50*/  HADD2.F32 R26, -RZ, R35.H1_H1 ;  /* 0x30000023ff1a7230 */ /* 0x000fe20000004100 */
[----:B------:R-:W-:Y:S01]  /*0c60*/  FADD R22, R22, R27 ;  /* 0x0000001b16167221 */ /* 0x000fe20000000000 */
[----:B------:R-:W-:Y:S01]  /*0c70*/  HADD2.F32 R34, -RZ, R34.H1_H1 ;  /* 0x30000022ff227230 */ /* 0x000fe20000004100 */
[----:B------:R-:W-:-:S02]  /*0c80*/  FADD R18, R18, R23 ;  /* 0x0000001712127221 */ /* 0x000fc40000000000 */
[----:B------:R-:W-:Y:S01]  /*0c90*/  FADD R23, R17, R26 ;  /* 0x0000001a11177221 */ /* 0x000fe20000000000 */
[--C-:B-----5:R-:W-:Y:S02]  /*0ca0*/  HADD2.F32 R27, -RZ, R12.reuse.H1_H1 ;  /* 0x3000000cff1b7230 */ /* 0x120fe40000004100 */
[----:B------:R-:W-:Y:S02]  /*0cb0*/  HADD2.F32 R29, -RZ, R12.H0_H0 ;  /* 0x2000000cff1d7230 */ /* 0x000fe40000004100 */
[--C-:B------:R-:W-:Y:S01]  /*0cc0*/  HADD2.F32 R31, -RZ, R13.reuse.H0_H0 ;  /* 0x2000000dff1f7230 */ /* 0x100fe20000004100 */
[----:B------:R-:W-:Y:S01]  /*0cd0*/  FADD R17, R14, R27 ;  /* 0x0000001b0e117221 */ /* 0x000fe20000000000 */
[----:B------:R-:W-:Y:S01]  /*0ce0*/  HADD2.F32 R12, -RZ, R13.H1_H1 ;  /* 0x3000000dff0c7230 */ /* 0x000fe20000004100 */
[----:B------:R-:W-:Y:S01]  /*0cf0*/  FADD R16, R16, R29 ;  /* 0x0000001d10107221 */ /* 0x000fe20000000000 */
[----:B------:R-:W-:Y:S01]  /*0d00*/  FADD R19, R19, R34 ;  /* 0x0000002213137221 */ /* 0x000fe20000000000 */
[----:B------:R-:W-:-:S02]  /*0d10*/  FADD R8, R8, R31 ;  /* 0x0000001f08087221 */ /* 0x000fc40000000000 */
[----:B------:R-:W-:Y:S01]  /*0d20*/  FADD R5, R5, R12 ;  /* 0x0000000c05057221 */ /* 0x000fe20000000000 */
[--C-:B------:R-:W-:Y:S02]  /*0d30*/  HADD2.F32 R13, -RZ, R2.reuse.H0_H0 ;  /* 0x20000002ff0d7230 */ /* 0x100fe40000004100 */
[--C-:B------:R-:W-:Y:S02]  /*0d40*/  HADD2.F32 R27, -RZ, R3.reuse.H0_H0 ;  /* 0x20000003ff1b7230 */ /* 0x100fe40000004100 */
[----:B------:R-:W-:Y:S02]  /*0d50*/  HADD2.F32 R2, -RZ, R2.H1_H1 ;  /* 0x30000002ff027230 */ /* 0x000fe40000004100 */
[----:B------:R-:W-:Y:S01]  /*0d60*/  HADD2.F32 R3, -RZ, R3.H1_H1 ;  /* 0x30000003ff037230 */ /* 0x000fe20000004100 */
[----:B------:R-:W-:Y:S01]  /*0d70*/  FADD R4, R4, R13 ;  /* 0x0000000d04047221 */ /* 0x000fe20000000000 */
[----:B------:R-:W-:Y:S01]  /*0d80*/  FADD R27, R6, R27 ;  /* 0x0000001b061b7221 */ /* 0x000fe20000000000 */
[----:B------:R-:W-:Y:S01]  /*0d90*/  FADD R13, R7, R2 ;  /* 0x00000002070d7221 */ /* 0x000fe20000000000 */
[----:B------:R-:W-:Y:S01]  /*0da0*/  F2FP.F16.F32.PACK_AB R2, R20, R9 ;  /* 0x000000091402723e */ /* 0x000fe200000000ff */
[----:B------:R-:W-:Y:S01]  /*0db0*/  FADD R12, R10, R3 ;  /* 0x000000030a0c7221 */ /* 0x000fe20000000000 */
[----:B------:R-:W-:Y:S01]  /*0dc0*/  F2FP.F16.F32.PACK_AB R3, R24, R21 ;  /* 0x000000151803723e */ /* 0x000fe200000000ff */
[----:B------:R-:W-:Y:S01]  /*0dd0*/  IMAD.WIDE R6, R11, R0, c[0x0][0x180] ;  /* 0x000060000b067625 */ /* 0x000fe200078e0200 */
[----:B------:R-:W-:-:S02]  /*0de0*/  F2FP.F16.F32.PACK_AB R16, R17, R16 ;  /* 0x000000101110723e */ /* 0x000fc400000000ff */
[----:B------:R-:W-:Y:S01]  /*0df0*/  F2FP.F16.F32.PACK_AB R22, R19, R22 ;  /* 0x000000161316723e */ /* 0x000fe200000000ff */
[----:B------:R-:W-:Y:S01]  /*0e00*/  IMAD.WIDE R10, R37, R0, c[0x0][0x180] ;  /* 0x00006000250a7625 */ /* 0x000fe200078e0200 */
[----:B------:R-:W-:Y:S02]  /*0e10*/  F2FP.F16.F32.PACK_AB R23, R23, R18 ;  /* 0x000000121717723e */ /* 0x000fe400000000ff */
[----:B------:R-:W-:Y:S01]  /*0e20*/  F2FP.F16.F32.PACK_AB R17, R5, R8 ;  /* 0x000000080511723e */ /* 0x000fe200000000ff */
[----:B------:R-:W-:Y:S01]  /*0e30*/  IMAD.WIDE R8, R15, R0, c[0x0][0x180] ;  /* 0x000060000f087625 */ /* 0x000fe200078e0200 */
[----:B------:R0:W-:Y:S01]  /*0e40*/  @P1 STG.E.64 [R6.64], R2 ;  /* 0x0000000206001986 */ /* 0x0001e2000c101b04 */
[----:B------:R-:W-:-:S03]  /*0e50*/  F2FP.F16.F32.PACK_AB R26, R13, R4 ;  /* 0x000000040d1a723e */ /* 0x000fc600000000ff */
[----:B------:R0:W-:Y:S01]  /*0e60*/  @P2 STG.E.64 [R10.64], R22 ;  /* 0x000000160a002986 */ /* 0x0001e2000c101b04 */
[----:B------:R-:W-:-:S03]  /*0e70*/  F2FP.F16.F32.PACK_AB R27, R12, R27 ;  /* 0x0000001b0c1b723e */ /* 0x000fc600000000ff */
[----:B------:R0:W-:Y:S01]  /*0e80*/  @P3 STG.E.64 [R8.64], R16 ;  /* 0x0000001008003986 */ /* 0x0001e2000c101b04 */
[----:B------:R-:W-:Y:S01]  /*0e90*/  IMAD.WIDE R4, R25, R0, c[0x0][0x180] ;  /* 0x0000600019047625 */ /* 0x000fe200078e0200 */
[----:B------:R-:W-:Y:S06]  /*0ea0*/  @!P0 EXIT ;  /* 0x000000000000894d */ /* 0x000fec0003800000 */
[----:B------:R-:W-:Y:S01]  /*0eb0*/  STG.E.64 [R4.64], R26 ;  /* 0x0000001a04007986 */ /* 0x000fe2000c101b04 */
[----:B------:R-:W-:Y:S05]  /*0ec0*/  EXIT ;  /* 0x000000000000794d */ /* 0x000fea0003800000 */
.L_x_0:
[----:B------:R-:W-:-:S00]  /*0ed0*/  BRA `(.L_x_0) ;  /* 0xfffffff000007947 */ /* 0x000fc0000383ffff */
[----:B------:R-:W-:-:S00]  /*0ee0*/  NOP ;  /* 0x0000000000007918 */ /* 0x000fc00000000000 */
        /* <DEDUP_REMOVED lines=9> */
.L_x_1:


//--------------------- .nv.shared.triton__0d1d2d3d4d5de6 --------------------------
	.section	.nv.shared.triton__0d1d2d3d4d5de6,"aw",@nobits
	.align	16
